//
// Generated by NVIDIA NVVM Compiler
//
// Compiler Build ID: CL-36424714
// Cuda compilation tools, release 13.0, V13.0.88
// Based on NVVM 20.0.0
//

.version 9.0
.target sm_100
.address_size 64

	// .globl	_Z11bcs_index_2PiS_S_

.visible .entry _Z11bcs_index_2PiS_S_(
	.param .u64 .ptr .align 1 _Z11bcs_index_2PiS_S__param_0,
	.param .u64 .ptr .align 1 _Z11bcs_index_2PiS_S__param_1,
	.param .u64 .ptr .align 1 _Z11bcs_index_2PiS_S__param_2
)
{
	.reg .pred 	%p<2>;
	.reg .b32 	%r<12>;
	.reg .b64 	%rd<16>;

	ld.param.u64 	%rd1, [_Z11bcs_index_2PiS_S__param_0];
	ld.param.u64 	%rd2, [_Z11bcs_index_2PiS_S__param_1];
	ld.param.u64 	%rd3, [_Z11bcs_index_2PiS_S__param_2];
	cvta.to.global.u64 	%rd4, %rd3;
	mov.u32 	%r1, %ctaid.x;
	mov.u32 	%r2, %ctaid.y;
	mov.u32 	%r4, %nctaid.y;
	cvt.u64.u32 	%rd5, %r4;
	mov.u32 	%r5, %nctaid.x;
	mad.lo.s32 	%r6, %r5, %r2, %r1;
	cvt.u64.u32 	%rd6, %r6;
	add.s64 	%rd7, %rd6, %rd5;
	shl.b64 	%rd8, %rd7, 2;
	add.s64 	%rd9, %rd4, %rd8;
	ld.global.u32 	%r3, [%rd9];
	setp.lt.s32 	%p1, %r3, 1;
	@%p1 bra 	$L__BB0_2;
	cvta.to.global.u64 	%rd10, %rd1;
	cvta.to.global.u64 	%rd11, %rd2;
	shl.b32 	%r7, %r2, 16;
	add.s32 	%r8, %r7, %r3;
	add.s32 	%r9, %r8, -1;
	mul.wide.u32 	%rd12, %r2, 4;
	add.s64 	%rd13, %rd10, %rd12;
	ld.global.u32 	%r10, [%rd13];
	add.s32 	%r11, %r10, %r1;
	mul.wide.u32 	%rd14, %r11, 4;
	add.s64 	%rd15, %rd11, %rd14;
	st.global.u32 	[%rd15], %r9;
$L__BB0_2:
	ret;

}


// ===== COMPILED SASS (sm_100) =====

	.target	sm_100

	.elftype	@"ET_EXEC"


//--------------------- .note.nv.tkinfo           --------------------------
	.section	.note.nv.tkinfo,"",@"SHT_NOTE"
	.sectionflags	@"SHF_NOTE_NV_TKINFO"
	.tkinfo
        /*0018*/ 	.word	0x00000002
        /*0030*/ 	.string	""
        /*0030*/ 	.string	"ptxas"
        /*0030*/ 	.string	"Cuda compilation tools, release 13.0, V13.0.88"
        /*0030*/ 	.string	"Build cuda_13.0.r13.0/compiler.36424714_0"
        /*0030*/ 	.string	"-arch sm_100 -m 64 "



//--------------------- .note.nv.cuinfo           --------------------------
	.section	.note.nv.cuinfo,"",@"SHT_NOTE"
	.sectionflags	@"SHF_NOTE_NV_CUINFO"
        /*0018*/ 	.short	0x0002
        /*001a*/ 	.short	0x0064
        /*001c*/ 	.short	0x0082
	.zero		2


//--------------------- .nv.info                  --------------------------
	.section	.nv.info,"",@"SHT_CUDA_INFO"
	.align	4


	//----- nvinfo : EIATTR_REGCOUNT
	.align		4
        /*0000*/ 	.byte	0x04, 0x2f
        /*0002*/ 	.short	(.L_1 - .L_0)
	.align		4
.L_0:
        /*0004*/ 	.word	index@(_Z11bcs_index_2PiS_S_)
        /*0008*/ 	.word	0x0000000c


	//----- nvinfo : EIATTR_FRAME_SIZE
	.align		4
.L_1:
        /*000c*/ 	.byte	0x04, 0x11
        /*000e*/ 	.short	(.L_3 - .L_2)
	.align		4
.L_2:
        /*0010*/ 	.word	index@(_Z11bcs_index_2PiS_S_)
        /*0014*/ 	.word	0x00000000


	//----- nvinfo : EIATTR_MIN_STACK_SIZE
	.align		4
.L_3:
        /*0018*/ 	.byte	0x04, 0x12
        /*001a*/ 	.short	(.L_5 - .L_4)
	.align		4
.L_4:
        /*001c*/ 	.word	index@(_Z11bcs_index_2PiS_S_)
        /*0020*/ 	.word	0x00000000
.L_5:


//--------------------- .nv.compat                --------------------------
	.section	.nv.compat,"",@"SHT_CUDA_COMPAT_INFO"
	.align	4
        /*0000*/ 	.byte	0x02, 0x09, 0x00, 0x00, 0x02, 0x02, 0x01, 0x00, 0x02, 0x05, 0x05, 0x00, 0x03, 0x07, 0x01, 0x01
        /*0010*/ 	.byte	0x02, 0x03, 0x00, 0x00, 0x02, 0x06, 0x01, 0x00, 0x04, 0x0b, 0x08, 0x00, 0x09, 0x00, 0x00, 0x00
        /*0020*/ 	.byte	0x00, 0x00, 0x00, 0x00


//--------------------- .nv.info._Z11bcs_index_2PiS_S_ --------------------------
	.section	.nv.info._Z11bcs_index_2PiS_S_,"",@"SHT_CUDA_INFO"
	.sectionflags	@""
	.align	4


	//----- nvinfo : EIATTR_CUDA_API_VERSION
	.align		4
        /*0000*/ 	.byte	0x04, 0x37
        /*0002*/ 	.short	(.L_7 - .L_6)
.L_6:
        /*0004*/ 	.word	0x00000082


	//----- nvinfo : EIATTR_KPARAM_INFO
	.align		4
.L_7:
        /*0008*/ 	.byte	0x04, 0x17
        /*000a*/ 	.short	(.L_9 - .L_8)
.L_8:
        /*000c*/ 	.word	0x00000000
        /*0010*/ 	.short	0x0002
        /*0012*/ 	.short	0x0010
        /*0014*/ 	.byte	0x00, 0xf5, 0x21, 0x00


	//----- nvinfo : EIATTR_KPARAM_INFO
	.align		4
.L_9:
        /*0018*/ 	.byte	0x04, 0x17
        /*001a*/ 	.short	(.L_11 - .L_10)
.L_10:
        /*001c*/ 	.word	0x00000000
        /*0020*/ 	.short	0x0001
        /*0022*/ 	.short	0x0008
        /*0024*/ 	.byte	0x00, 0xf5, 0x21, 0x00


	//----- nvinfo : EIATTR_KPARAM_INFO
	.align		4
.L_11:
        /*0028*/ 	.byte	0x04, 0x17
        /*002a*/ 	.short	(.L_13 - .L_12)
.L_12:
        /*002c*/ 	.word	0x00000000
        /*0030*/ 	.short	0x0000
        /*0032*/ 	.short	0x0000
        /*0034*/ 	.byte	0x00, 0xf5, 0x21, 0x00


	//----- nvinfo : EIATTR_SPARSE_MMA_MASK
	.align		4
.L_13:
        /*0038*/ 	.byte	0x03, 0x50
        /*003a*/ 	.short	0x0000


	//----- nvinfo : EIATTR_MAXREG_COUNT
	.align		4
        /*003c*/ 	.byte	0x03, 0x1b
        /*003e*/ 	.short	0x00ff


	//----- nvinfo : EIATTR_MERCURY_ISA_VERSION
	.align		4
        /*0040*/ 	.byte	0x03, 0x5f
        /*0042*/ 	.short	0x0101


	//----- nvinfo : EIATTR_VRC_CTA_INIT_COUNT
	.align		4
        /*0044*/ 	.byte	0x02, 0x4a
	.zero		1
	.zero		1


	//----- nvinfo : EIATTR_EXIT_INSTR_OFFSETS
	.align		4
        /*0048*/ 	.byte	0x04, 0x1c
        /*004a*/ 	.short	(.L_15 - .L_14)


	//   ....[0]....
.L_14:
        /*004c*/ 	.word	0x000000e0


	//   ....[1]....
        /*0050*/ 	.word	0x00000180


	//----- nvinfo : EIATTR_CBANK_PARAM_SIZE
	.align		4
.L_15:
        /*0054*/ 	.byte	0x03, 0x19
        /*0056*/ 	.short	0x0018


	//----- nvinfo : EIATTR_PARAM_CBANK
	.align		4
        /*0058*/ 	.byte	0x04, 0x0a
        /*005a*/ 	.short	(.L_17 - .L_16)
	.align		4
.L_16:
        /*005c*/ 	.word	index@(.nv.constant0._Z11bcs_index_2PiS_S_)
        /*0060*/ 	.short	0x0380
        /*0062*/ 	.short	0x0018


	//----- nvinfo : EIATTR_SW_WAR
	.align		4
.L_17:
        /*0064*/ 	.byte	0x04, 0x36
        /*0066*/ 	.short	(.L_19 - .L_18)
.L_18:
        /*0068*/ 	.word	0x00000008
.L_19:


//--------------------- .nv.callgraph             --------------------------
	.section	.nv.callgraph,"",@"SHT_CUDA_CALLGRAPH"
	.align	4
	.sectionentsize	8
	.align		4
        /*0000*/ 	.word	0x00000000
	.align		4
        /*0004*/ 	.word	0xffffffff
	.align		4
        /*0008*/ 	.word	0x00000000
	.align		4
        /*000c*/ 	.word	0xfffffffe
	.align		4
        /*0010*/ 	.word	0x00000000
	.align		4
        /*0014*/ 	.word	0xfffffffd
	.align		4
        /*0018*/ 	.word	0x00000000
	.align		4
        /*001c*/ 	.word	0xfffffffc


//--------------------- .text._Z11bcs_index_2PiS_S_ --------------------------
	.section	.text._Z11bcs_index_2PiS_S_,"ax",@progbits
	.align	128
        .global         _Z11bcs_index_2PiS_S_
        .type           _Z11bcs_index_2PiS_S_,@function
        .size           _Z11bcs_index_2PiS_S_,(.L_x_1 - _Z11bcs_index_2PiS_S_)
        .other          _Z11bcs_index_2PiS_S_,@"STO_CUDA_ENTRY STV_DEFAULT"
_Z11bcs_index_2PiS_S_:
.text._Z11bcs_index_2PiS_S_:
[----:B------:R-:W-:Y:S01]  /*0000*/  LDC R1, c[0x0][0x37c] ;  /* 0x0000df00ff017b82 */ /* 0x000fe20000000800 */
[----:B------:R-:W0:Y:S01]  /*0010*/  S2R R7, SR_CTAID.Y ;  /* 0x0000000000077919 */ /* 0x000e220000002600 */
[----:B------:R-:W1:Y:S06]  /*0020*/  LDCU UR7, c[0x0][0x374] ;  /* 0x00006e80ff0777ac */ /* 0x000e6c0008000800 */
[----:B------:R-:W0:Y:S01]  /*0030*/  S2UR UR6, SR_CTAID.X ;  /* 0x00000000000679c3 */ /* 0x000e220000002500 */
[----:B------:R-:W2:Y:S07]  /*0040*/  LDCU.64 UR4, c[0x0][0x358] ;  /* 0x00006b00ff0477ac */ /* 0x000eae0008000a00 */
[----:B------:R-:W0:Y:S08]  /*0050*/  LDC R0, c[0x0][0x370] ;  /* 0x0000dc00ff007b82 */ /* 0x000e300000000800 */
[----:B------:R-:W3:Y:S01]  /*0060*/  LDC.64 R4, c[0x0][0x390] ;  /* 0x0000e400ff047b82 */ /* 0x000ee20000000a00 */
[----:B0-----:R-:W-:-:S05]  /*0070*/  IMAD R0, R7, R0, UR6 ;  /* 0x0000000607007e24 */ /* 0x001fca000f8e0200 */
[----:B-1----:R-:W-:-:S05]  /*0080*/  IADD3 R0, P0, PT, R0, UR7, RZ ;  /* 0x0000000700007c10 */ /* 0x002fca000ff1e0ff */
[----:B------:R-:W-:Y:S01]  /*0090*/  IMAD.X R3, RZ, RZ, RZ, P0 ;  /* 0x000000ffff037224 */ /* 0x000fe200000e06ff */
[----:B---3--:R-:W-:-:S04]  /*00a0*/  LEA R2, P0, R0, R4, 0x2 ;  /* 0x0000000400027211 */ /* 0x008fc800078010ff */
[----:B------:R-:W-:-:S05]  /*00b0*/  LEA.HI.X R3, R0, R5, R3, 0x2, P0 ;  /* 0x0000000500037211 */ /* 0x000fca00000f1403 */
[----:B--2---:R-:W2:Y:S02]  /*00c0*/  LDG.E R0, desc[UR4][R2.64] ;  /* 0x0000000402007981 */ /* 0x004ea4000c1e1900 */
[----:B--2---:R-:W-:-:S13]  /*00d0*/  ISETP.GE.AND P0, PT, R0, 0x1, PT ;  /* 0x000000010000780c */ /* 0x004fda0003f06270 */
[----:B------:R-:W-:Y:S05]  /*00e0*/  @!P0 EXIT ;  /* 0x000000000000894d */ /* 0x000fea0003800000 */
[----:B------:R-:W0:Y:S08]  /*00f0*/  LDC.64 R2, c[0x0][0x380] ;  /* 0x0000e000ff027b82 */ /* 0x000e300000000a00 */
[----:B------:R-:W1:Y:S01]  /*0100*/  LDC.64 R4, c[0x0][0x388] ;  /* 0x0000e200ff047b82 */ /* 0x000e620000000a00 */
[----:B0-----:R-:W-:-:S06]  /*0110*/  IMAD.WIDE.U32 R2, R7, 0x4, R2 ;  /* 0x0000000407027825 */ /* 0x001fcc00078e0002 */
[----:B------:R-:W2:Y:S01]  /*0120*/  LDG.E R2, desc[UR4][R2.64] ;  /* 0x0000000402027981 */ /* 0x000ea2000c1e1900 */
[----:B------:R-:W-:-:S05]  /*0130*/  IMAD R0, R7, 0x10000, R0 ;  /* 0x0001000007007824 */ /* 0x000fca00078e0200 */
[----:B------:R-:W-:Y:S02]  /*0140*/  IADD3 R7, PT, PT, R0, -0x1, RZ ;  /* 0xffffffff00077810 */ /* 0x000fe40007ffe0ff */
[----:B--2---:R-:W-:-:S05]  /*0150*/  IADD3 R9, PT, PT, R2, UR6, RZ ;  /* 0x0000000602097c10 */ /* 0x004fca000fffe0ff */
[----:B-1----:R-:W-:-:S05]  /*0160*/  IMAD.WIDE.U32 R4, R9, 0x4, R4 ;  /* 0x0000000409047825 */ /* 0x002fca00078e0004 */
[----:B------:R-:W-:Y:S01]  /*0170*/  STG.E desc[UR4][R4.64], R7 ;  /* 0x0000000704007986 */ /* 0x000fe2000c101904 */
[----:B------:R-:W-:Y:S05]  /*0180*/  EXIT ;  /* 0x000000000000794d */ /* 0x000fea0003800000 */
.L_x_0:
[----:B------:R-:W-:-:S00]  /*0190*/  BRA `(.L_x_0) ;  /* 0xfffffffc00fc7947 */ /* 0x000fc0000383ffff */
[----:B------:R-:W-:-:S00]  /*01a0*/  NOP ;  /* 0x0000000000007918 */ /* 0x000fc00000000000 */
        /* <DEDUP_REMOVED lines=13> */
.L_x_1:


//--------------------- .nv.shared.reserved.0     --------------------------
	.section	.nv.shared.reserved.0,"aw",@nobits
	.weak		__nv_reservedSMEM_offset_0_alias
	.size		__nv_reservedSMEM_offset_0_alias, 0, 64
	.other		__nv_reservedSMEM_offset_0_alias,@"STO_CUDA_RESERVED_SHARED STV_DEFAULT"
__nv_reservedSMEM_offset_0_alias:
	.zero		0
	.zero		64


//--------------------- .nv.constant0._Z11bcs_index_2PiS_S_ --------------------------
	.section	.nv.constant0._Z11bcs_index_2PiS_S_,"a",@progbits
	.sectionflags	@""
	.align	4
.nv.constant0._Z11bcs_index_2PiS_S_:
	.zero		920


//--------------------- SYMBOLS --------------------------

	.type		.nv.reservedSmem.offset0,@object
	.size		.nv.reservedSmem.offset0,0x4
